	.headerflags	@"EF_CUDA_TEXMODE_UNIFIED EF_CUDA_64BIT_ADDRESS EF_CUDA_ACCELERATORS EF_CUDA_SM90 EF_CUDA_VIRTUAL_SM(EF_CUDA_SM90)"
	.elftype	@"ET_EXEC"


//--------------------- .nv.info                  --------------------------
	.section	.nv.info,"",@"SHT_CUDA_INFO"
	.align	4


	//----- nvinfo : EIATTR_REGCOUNT
	.align		4
        /*0000*/ 	.byte	0x04, 0x2f
        /*0002*/ 	.short	(.L_1 - .L_0)
	.align		4
.L_0:
        /*0004*/ 	.word	index@(triton_poi_fused_convolution_11)
        /*0008*/ 	.word	0x00000020


	//----- nvinfo : EIATTR_MIN_STACK_SIZE
	.align		4
.L_1:
        /*000c*/ 	.byte	0x04, 0x12
        /*000e*/ 	.short	(.L_3 - .L_2)
	.align		4
.L_2:
        /*0010*/ 	.word	index@(triton_poi_fused_convolution_11)
        /*0014*/ 	.word	0x00000000


	//----- nvinfo : EIATTR_FRAME_SIZE
	.align		4
.L_3:
        /*0018*/ 	.byte	0x04, 0x11
        /*001a*/ 	.short	(.L_5 - .L_4)
	.align		4
.L_4:
        /*001c*/ 	.word	index@(triton_poi_fused_convolution_11)
        /*0020*/ 	.word	0x00000000


	//----- nvinfo : EIATTR_MIN_STACK_SIZE
	.align		4
.L_5:
        /*0024*/ 	.byte	0x04, 0x12
        /*0026*/ 	.short	(.L_7 - .L_6)
	.align		4
.L_6:
        /*0028*/ 	.word	index@(triton_poi_fused_convolution_11)
        /*002c*/ 	.word	0x00000000
.L_7:


//--------------------- .nv.info.triton_poi_fused_convolution_11 --------------------------
	.section	.nv.info.triton_poi_fused_convolution_11,"",@"SHT_CUDA_INFO"
	.sectionflags	@""
	.align	4


	//----- nvinfo : EIATTR_CUDA_API_VERSION
	.align		4
        /*0000*/ 	.byte	0x04, 0x37
        /*0002*/ 	.short	(.L_9 - .L_8)
.L_8:
        /*0004*/ 	.word	0x0000007c


	//----- nvinfo : EIATTR_KPARAM_INFO
	.align		4
.L_9:
        /*0008*/ 	.byte	0x04, 0x17
        /*000a*/ 	.short	(.L_11 - .L_10)
.L_10:
        /*000c*/ 	.word	0x00000000
        /*0010*/ 	.short	0x0004
        /*0012*/ 	.short	0x001c
        /*0014*/ 	.byte	0x00, 0xf0, 0x11, 0x00


	//----- nvinfo : EIATTR_KPARAM_INFO
	.align		4
.L_11:
        /*0018*/ 	.byte	0x04, 0x17
        /*001a*/ 	.short	(.L_13 - .L_12)
.L_12:
        /*001c*/ 	.word	0x00000000
        /*0020*/ 	.short	0x0003
        /*0022*/ 	.short	0x0018
        /*0024*/ 	.byte	0x00, 0xf0, 0x11, 0x00


	//----- nvinfo : EIATTR_KPARAM_INFO
	.align		4
.L_13:
        /*0028*/ 	.byte	0x04, 0x17
        /*002a*/ 	.short	(.L_15 - .L_14)
.L_14:
        /*002c*/ 	.word	0x00000000
        /*0030*/ 	.short	0x0002
        /*0032*/ 	.short	0x0010
        /*0034*/ 	.byte	0x00, 0xf4, 0x21, 0x00


	//----- nvinfo : EIATTR_KPARAM_INFO
	.align		4
.L_15:
        /*0038*/ 	.byte	0x04, 0x17
        /*003a*/ 	.short	(.L_17 - .L_16)
.L_16:
        /*003c*/ 	.word	0x00000000
        /*0040*/ 	.short	0x0001
        /*0042*/ 	.short	0x0008
        /*0044*/ 	.byte	0x00, 0xf4, 0x21, 0x00


	//----- nvinfo : EIATTR_KPARAM_INFO
	.align		4
.L_17:
        /*0048*/ 	.byte	0x04, 0x17
        /*004a*/ 	.short	(.L_19 - .L_18)
.L_18:
        /*004c*/ 	.word	0x00000000
        /*0050*/ 	.short	0x0000
        /*0052*/ 	.short	0x0000
        /*0054*/ 	.byte	0x00, 0xf4, 0x21, 0x00


	//----- nvinfo : EIATTR_SPARSE_MMA_MASK
	.align		4
.L_19:
        /*0058*/ 	.byte	0x03, 0x50
        /*005a*/ 	.short	0x0000


	//----- nvinfo : EIATTR_MAXREG_COUNT
	.align		4
        /*005c*/ 	.byte	0x03, 0x1b
        /*005e*/ 	.short	0x00ff


	//----- nvinfo : EIATTR_EXIT_INSTR_OFFSETS
	.align		4
        /*0060*/ 	.byte	0x04, 0x1c
        /*0062*/ 	.short	(.L_21 - .L_20)


	//   ....[0]....
.L_20:
        /*0064*/ 	.word	0x00000870


	//   ....[1]....
        /*0068*/ 	.word	0x00000890


	//----- nvinfo : EIATTR_REQNTID
	.align		4
.L_21:
        /*006c*/ 	.byte	0x04, 0x10
        /*006e*/ 	.short	(.L_23 - .L_22)
.L_22:
        /*0070*/ 	.word	0x00000100
        /*0074*/ 	.word	0x00000001
        /*0078*/ 	.word	0x00000001


	//----- nvinfo : EIATTR_CBANK_PARAM_SIZE
	.align		4
.L_23:
        /*007c*/ 	.byte	0x03, 0x19
        /*007e*/ 	.short	0x0020


	//----- nvinfo : EIATTR_PARAM_CBANK
	.align		4
        /*0080*/ 	.byte	0x04, 0x0a
        /*0082*/ 	.short	(.L_25 - .L_24)
	.align		4
.L_24:
        /*0084*/ 	.word	index@(.nv.constant0.triton_poi_fused_convolution_11)
        /*0088*/ 	.short	0x0210
        /*008a*/ 	.short	0x0020


	//----- nvinfo : EIATTR_SW_WAR
	.align		4
.L_25:
        /*008c*/ 	.byte	0x04, 0x36
        /*008e*/ 	.short	(.L_27 - .L_26)
.L_26:
        /*0090*/ 	.word	0x00000008
.L_27:


//--------------------- .nv.callgraph             --------------------------
	.section	.nv.callgraph,"",@"SHT_CUDA_CALLGRAPH"
	.align	4
	.sectionentsize	8
	.align		4
        /*0000*/ 	.word	0x00000000
	.align		4
        /*0004*/ 	.word	0xffffffff
	.align		4
        /*0008*/ 	.word	0x00000000
	.align		4
        /*000c*/ 	.word	0xfffffffe
	.align		4
        /*0010*/ 	.word	0x00000000
	.align		4
        /*0014*/ 	.word	0xfffffffd
	.align		4
        /*0018*/ 	.word	0x00000000
	.align		4
        /*001c*/ 	.word	0xfffffffc


//--------------------- .text.triton_poi_fused_convolution_11 --------------------------
	.section	.text.triton_poi_fused_convolution_11,"ax",@progbits
	.sectionflags	@"SHF_BARRIERS=1"
	.align	128
        .global         triton_poi_fused_convolution_11
        .type           triton_poi_fused_convolution_11,@function
        .size           triton_poi_fused_convolution_11,(.L_x_1 - triton_poi_fused_convolution_11)
        .other          triton_poi_fused_convolution_11,@"STO_CUDA_ENTRY STV_DEFAULT"
triton_poi_fused_convolution_11:
.text.triton_poi_fused_convolution_11:
[----:B------:R-:W0:Y:S01]  /*0000*/  LDC R1, c[0x0][0x28] ;  /* 0x00000a00ff017b82 */ /* 0x000e220000000800 */
[----:B------:R-:W1:Y:S01]  /*0010*/  S2R R24, SR_TID.X ;  /* 0x0000000000187919 */ /* 0x000e620000002100 */
[----:B------:R-:W2:Y:S01]  /*0020*/  S2R R3, SR_CTAID.X ;  /* 0x0000000000037919 */ /* 0x000ea20000002500 */
[----:B------:R-:W3:Y:S05]  /*0030*/  S2R R21, SR_CTAID.Y ;  /* 0x0000000000157919 */ /* 0x000eea0000002600 */
[----:B------:R-:W4:Y:S08]  /*0040*/  S2UR UR5, SR_CgaCtaId ;  /* 0x00000000000579c3 */ /* 0x000f300000008800 */
[----:B------:R-:W5:Y:S01]  /*0050*/  LDC.64 R22, c[0x0][0x210] ;  /* 0x00008400ff167b82 */ /* 0x000f620000000a00 */
[----:B------:R-:W-:-:S02]  /*0060*/  CS2R R4, SRZ ;  /* 0x0000000000047805 */ /* 0x000fc4000001ff00 */
[----:B------:R-:W-:Y:S01]  /*0070*/  CS2R R6, SRZ ;  /* 0x0000000000067805 */ /* 0x000fe2000001ff00 */
[----:B------:R-:W-:Y:S01]  /*0080*/  ULDC.64 UR6, c[0x0][0x208] ;  /* 0x0000820000067ab9 */ /* 0x000fe20000000a00 */
[----:B-1----:R-:W-:Y:S01]  /*0090*/  SHF.R.U32.HI R20, RZ, 0x4, R24 ;  /* 0x00000004ff147819 */ /* 0x002fe20000011618 */
[----:B------:R-:W-:Y:S02]  /*00a0*/  IMAD.SHL.U32 R2, R24, 0x4, RZ ;  /* 0x0000000418027824 */ /* 0x000fe400078e00ff */
[----:B--2---:R-:W-:Y:S01]  /*00b0*/  IMAD.SHL.U32 R3, R3, 0x40, RZ ;  /* 0x0000004003037824 */ /* 0x004fe200078e00ff */
[----:B------:R-:W-:Y:S01]  /*00c0*/  SGXT.U32 R20, R20, 0x4 ;  /* 0x000000041414781a */ /* 0x000fe20000000000 */
[----:B---3--:R-:W-:-:S03]  /*00d0*/  IMAD.SHL.U32 R11, R21, 0x40, RZ ;  /* 0x00000040150b7824 */ /* 0x008fc600078e00ff */
[----:B------:R-:W-:Y:S02]  /*00e0*/  LOP3.LUT R10, R3, 0x3c, R2, 0xf8, !PT ;  /* 0x0000003c030a7812 */ /* 0x000fe400078ef802 */
[----:B------:R-:W-:Y:S02]  /*00f0*/  LOP3.LUT R0, R11, R20, RZ, 0xfc, !PT ;  /* 0x000000140b007212 */ /* 0x000fe400078efcff */
[----:B------:R-:W-:-:S03]  /*0100*/  ISETP.GE.AND P0, PT, R10, 0x100, PT ;  /* 0x000001000a00780c */ /* 0x000fc60003f06270 */
[----:B------:R-:W-:Y:S02]  /*0110*/  IMAD R9, R0, 0x100, R10 ;  /* 0x0000010000097824 */ /* 0x000fe400078e020a */
[----:B------:R-:W-:Y:S01]  /*0120*/  IMAD.SHL.U32 R0, R24, 0x100, RZ ;  /* 0x0000010018007824 */ /* 0x000fe200078e00ff */
[----:B------:R-:W-:Y:S01]  /*0130*/  UMOV UR4, 0x400 ;  /* 0x0000040000047882 */ /* 0x000fe20000000000 */
[----:B------:R-:W-:Y:S01]  /*0140*/  SHF.R.U32.HI R15, RZ, 0x4, R24 ;  /* 0x00000004ff0f7819 */ /* 0x000fe20000011618 */
[----:B----4-:R-:W-:Y:S01]  /*0150*/  UPRMT UR4, UR5, 0x654, UR4 ;  /* 0x0000065405047896 */ /* 0x010fe20008000004 */
[----:B------:R-:W-:Y:S01]  /*0160*/  LOP3.LUT R17, R11, 0x10, R20, 0xfe, !PT ;  /* 0x000000100b117812 */ /* 0x000fe200078efe14 */
[----:B-----5:R-:W-:Y:S01]  /*0170*/  IMAD.WIDE R8, R9, 0x4, R22 ;  /* 0x0000000409087825 */ /* 0x020fe200078e0216 */
[----:B------:R-:W-:Y:S02]  /*0180*/  LOP3.LUT R0, R0, 0xf00, RZ, 0xc0, !PT ;  /* 0x00000f0000007812 */ /* 0x000fe400078ec0ff */
[----:B------:R-:W-:-:S02]  /*0190*/  LOP3.LUT R27, R11, 0x20, R20, 0xfe, !PT ;  /* 0x000000200b1b7812 */ /* 0x000fc400078efe14 */
[----:B------:R-:W-:Y:S02]  /*01a0*/  SGXT.U32 R15, R15, 0x4 ;  /* 0x000000040f0f781a */ /* 0x000fe40000000000 */
[----:B------:R-:W-:Y:S01]  /*01b0*/  LOP3.LUT R13, R11, 0x30, R20, 0xfe, !PT ;  /* 0x000000300b0d7812 */ /* 0x000fe200078efe14 */
[--C-:B------:R-:W-:Y:S01]  /*01c0*/  IMAD R17, R17, 0x100, R10.reuse ;  /* 0x0000010011117824 */ /* 0x100fe200078e020a */
[C---:B------:R-:W-:Y:S01]  /*01d0*/  LOP3.LUT R12, R0.reuse, 0x40, RZ, 0xfc, !PT ;  /* 0x00000040000c7812 */ /* 0x040fe200078efcff */
[--C-:B------:R-:W-:Y:S01]  /*01e0*/  IMAD R27, R27, 0x100, R10.reuse ;  /* 0x000001001b1b7824 */ /* 0x100fe200078e020a */
[C---:B------:R-:W-:Y:S01]  /*01f0*/  LOP3.LUT R28, R0.reuse, R15, RZ, 0xfc, !PT ;  /* 0x0000000f001c7212 */ /* 0x040fe200078efcff */
[----:B------:R1:W2:Y:S01]  /*0200*/  @!P0 LDG.E.EL.128 R4, desc[UR6][R8.64] ;  /* 0x0000000608048981 */ /* 0x0002a2000c2e1d00 */
[C---:B------:R-:W-:Y:S01]  /*0210*/  LEA.HI R25, R0.reuse, UR4, RZ, 0x1e ;  /* 0x0000000400197c11 */ /* 0x040fe2000f8ff0ff */
[----:B------:R-:W-:Y:S01]  /*0220*/  IMAD R13, R13, 0x100, R10 ;  /* 0x000001000d0d7824 */ /* 0x000fe200078e020a */
[C---:B------:R-:W-:Y:S01]  /*0230*/  LOP3.LUT R14, R0.reuse, 0x80, RZ, 0xfc, !PT ;  /* 0x00000080000e7812 */ /* 0x040fe200078efcff */
[----:B------:R-:W-:Y:S01]  /*0240*/  IMAD.WIDE R16, R17, 0x4, R22 ;  /* 0x0000000411107825 */ /* 0x000fe200078e0216 */
[----:B------:R-:W-:-:S02]  /*0250*/  LOP3.LUT R0, R0, 0xc0, RZ, 0xfc, !PT ;  /* 0x000000c000007812 */ /* 0x000fc400078efcff */
[----:B------:R-:W-:Y:S01]  /*0260*/  LEA.HI R15, R12, UR4, RZ, 0x1e ;  /* 0x000000040c0f7c11 */ /* 0x000fe2000f8ff0ff */
[--C-:B------:R-:W-:Y:S01]  /*0270*/  IMAD.WIDE R26, R27, 0x4, R22.reuse ;  /* 0x000000041b1a7825 */ /* 0x100fe200078e0216 */
[----:B------:R-:W-:Y:S02]  /*0280*/  LOP3.LUT R2, R11, 0x3c, R2, 0xf8, !PT ;  /* 0x0000003c0b027812 */ /* 0x000fe400078ef802 */
[----:B-1----:R-:W-:Y:S02]  /*0290*/  CS2R R8, SRZ ;  /* 0x0000000000087805 */ /* 0x002fe4000001ff00 */
[----:B------:R-:W-:Y:S02]  /*02a0*/  CS2R R10, SRZ ;  /* 0x00000000000a7805 */ /* 0x000fe4000001ff00 */
[----:B------:R-:W-:Y:S01]  /*02b0*/  LEA.HI R29, R14, UR4, RZ, 0x1e ;  /* 0x000000040e1d7c11 */ /* 0x000fe2000f8ff0ff */
[----:B------:R-:W-:Y:S01]  /*02c0*/  IMAD.WIDE R22, R13, 0x4, R22 ;  /* 0x000000040d167825 */ /* 0x000fe200078e0216 */
[----:B------:R-:W-:-:S02]  /*02d0*/  LEA.HI R19, R0, UR4, RZ, 0x1e ;  /* 0x0000000400137c11 */ /* 0x000fc4000f8ff0ff */
[----:B------:R-:W-:Y:S01]  /*02e0*/  CS2R R12, SRZ ;  /* 0x00000000000c7805 */ /* 0x000fe2000001ff00 */
[C---:B------:R-:W-:Y:S01]  /*02f0*/  IMAD R0, R28.reuse, 0x4, R15 ;  /* 0x000000041c007824 */ /* 0x040fe200078e020f */
[----:B------:R-:W-:Y:S01]  /*0300*/  CS2R R14, SRZ ;  /* 0x00000000000e7805 */ /* 0x000fe2000001ff00 */
[C---:B------:R-:W-:Y:S01]  /*0310*/  IMAD R25, R28.reuse, 0x4, R25 ;  /* 0x000000041c197824 */ /* 0x040fe200078e0219 */
[----:B------:R1:W3:Y:S01]  /*0320*/  @!P0 LDG.E.EL.128 R8, desc[UR6][R16.64] ;  /* 0x0000000610088981 */ /* 0x0002e2000c2e1d00 */
[C---:B------:R-:W-:Y:S02]  /*0330*/  IMAD R29, R28.reuse, 0x4, R29 ;  /* 0x000000041c1d7824 */ /* 0x040fe400078e021d */
[----:B------:R-:W-:Y:S01]  /*0340*/  IMAD R28, R28, 0x4, R19 ;  /* 0x000000041c1c7824 */ /* 0x000fe200078e0213 */
[----:B------:R-:W-:Y:S01]  /*0350*/  CS2R R18, SRZ ;  /* 0x0000000000127805 */ /* 0x000fe2000001ff00 */
[----:B------:R-:W4:Y:S01]  /*0360*/  @!P0 LDG.E.EL.128 R12, desc[UR6][R26.64] ;  /* 0x000000061a0c8981 */ /* 0x000f22000c2e1d00 */
[----:B-1----:R-:W-:-:S06]  /*0370*/  CS2R R16, SRZ ;  /* 0x0000000000107805 */ /* 0x002fcc000001ff00 */
[----:B------:R1:W5:Y:S02]  /*0380*/  @!P0 LDG.E.EL.128 R16, desc[UR6][R22.64] ;  /* 0x0000000616108981 */ /* 0x000364000c2e1d00 */
[----:B-1----:R-:W1:Y:S01]  /*0390*/  S2R R22, SR_TID.X ;  /* 0x0000000000167919 */ /* 0x002e620000002100 */
[----:B------:R-:W-:Y:S02]  /*03a0*/  LOP3.LUT R24, R24, 0xf0, RZ, 0xc0, !PT ;  /* 0x000000f018187812 */ /* 0x000fe400078ec0ff */
[----:B------:R-:W-:Y:S01]  /*03b0*/  SHF.R.S32.HI R21, RZ, 0x19, R21 ;  /* 0x00000019ff157819 */ /* 0x000fe20000011415 */
[----:B-1----:R-:W-:Y:S01]  /*03c0*/  IMAD.SHL.U32 R22, R22, 0x4, RZ ;  /* 0x0000000416167824 */ /* 0x002fe200078e00ff */
[----:B------:R-:W-:-:S04]  /*03d0*/  LOP3.LUT R27, R3, R20, RZ, 0xfc, !PT ;  /* 0x00000014031b7212 */ /* 0x000fc800078efcff */
[----:B------:R-:W-:Y:S01]  /*03e0*/  ISETP.GE.AND P0, PT, R27, 0x100, PT ;  /* 0x000001001b00780c */ /* 0x000fe20003f06270 */
[----:B--2---:R-:W-:Y:S04]  /*03f0*/  STS [R25], R4 ;  /* 0x0000000419007388 */ /* 0x004fe80000000800 */
[----:B------:R1:W-:Y:S04]  /*0400*/  STS [R0+0x100], R5 ;  /* 0x0001000500007388 */ /* 0x0003e80000000800 */
[----:B------:R-:W-:Y:S04]  /*0410*/  STS [R29+0x200], R6 ;  /* 0x000200061d007388 */ /* 0x000fe80000000800 */
[----:B------:R-:W-:Y:S04]  /*0420*/  STS [R28+0x300], R7 ;  /* 0x000300071c007388 */ /* 0x000fe80000000800 */
[----:B---3--:R-:W-:Y:S04]  /*0430*/  STS [R25+0x40], R8 ;  /* 0x0000400819007388 */ /* 0x008fe80000000800 */
[----:B------:R-:W-:Y:S04]  /*0440*/  STS [R0+0x140], R9 ;  /* 0x0001400900007388 */ /* 0x000fe80000000800 */
[----:B------:R-:W-:Y:S04]  /*0450*/  STS [R29+0x240], R10 ;  /* 0x0002400a1d007388 */ /* 0x000fe80000000800 */
[----:B------:R-:W-:Y:S04]  /*0460*/  STS [R28+0x340], R11 ;  /* 0x0003400b1c007388 */ /* 0x000fe80000000800 */
[----:B----4-:R-:W-:Y:S04]  /*0470*/  STS [R25+0x80], R12 ;  /* 0x0000800c19007388 */ /* 0x010fe80000000800 */
[----:B------:R-:W-:Y:S04]  /*0480*/  STS [R0+0x180], R13 ;  /* 0x0001800d00007388 */ /* 0x000fe80000000800 */
[----:B------:R-:W-:Y:S04]  /*0490*/  STS [R29+0x280], R14 ;  /* 0x0002800e1d007388 */ /* 0x000fe80000000800 */
[----:B------:R-:W-:Y:S04]  /*04a0*/  STS [R28+0x380], R15 ;  /* 0x0003800f1c007388 */ /* 0x000fe80000000800 */
[----:B-----5:R-:W-:Y:S04]  /*04b0*/  STS [R25+0xc0], R16 ;  /* 0x0000c01019007388 */ /* 0x020fe80000000800 */
[----:B------:R2:W-:Y:S04]  /*04c0*/  STS [R0+0x1c0], R17 ;  /* 0x0001c01100007388 */ /* 0x0005e80000000800 */
[----:B------:R-:W-:Y:S01]  /*04d0*/  STS [R29+0x2c0], R18 ;  /* 0x0002c0121d007388 */ /* 0x000fe20000000800 */
[----:B-1----:R-:W-:-:S03]  /*04e0*/  VIADD R5, R24, UR4 ;  /* 0x0000000418057c36 */ /* 0x002fc60008000000 */
[----:B------:R1:W-:Y:S01]  /*04f0*/  STS [R28+0x3c0], R19 ;  /* 0x0003c0131c007388 */ /* 0x0003e20000000800 */
[----:B------:R-:W-:Y:S02]  /*0500*/  LOP3.LUT R24, R22, 0x3fc, RZ, 0xc0, !PT ;  /* 0x000003fc16187812 */ /* 0x000fe400078ec0ff */
[----:B------:R-:W1:Y:S02]  /*0510*/  LDC.64 R22, c[0x0][0x218] ;  /* 0x00008600ff167b82 */ /* 0x000e640000000a00 */
[C---:B------:R-:W-:Y:S02]  /*0520*/  LOP3.LUT R4, R24.reuse, 0x400, RZ, 0xfc, !PT ;  /* 0x0000040018047812 */ /* 0x040fe400078efcff */
[C---:B--2---:R-:W-:Y:S02]  /*0530*/  LOP3.LUT R0, R24.reuse, 0x800, RZ, 0xfc, !PT ;  /* 0x0000080018007812 */ /* 0x044fe400078efcff */
[C---:B------:R-:W-:Y:S01]  /*0540*/  LOP3.LUT R7, R24.reuse, 0xc00, RZ, 0xfc, !PT ;  /* 0x00000c0018077812 */ /* 0x040fe200078efcff */
[----:B------:R-:W-:Y:S01]  /*0550*/  IMAD R8, R24, 0x4, R5 ;  /* 0x0000000418087824 */ /* 0x000fe200078e0205 */
[----:B------:R-:W-:Y:S01]  /*0560*/  BAR.SYNC.DEFER_BLOCKING 0x0 ;  /* 0x0000000000007b1d */ /* 0x000fe20000010000 */
[----:B------:R-:W-:-:S02]  /*0570*/  SHF.R.U32.HI R4, RZ, 0x2, R4 ;  /* 0x00000002ff047819 */ /* 0x000fc40000011604 */
[----:B------:R-:W-:Y:S02]  /*0580*/  SHF.R.U32.HI R6, RZ, 0x2, R0 ;  /* 0x00000002ff067819 */ /* 0x000fe40000011600 */
[----:B------:R-:W-:Y:S02]  /*0590*/  SGXT R5, R21, 0x1 ;  /* 0x000000011505781a */ /* 0x000fe40000000200 */
[----:B------:R-:W-:Y:S02]  /*05a0*/  SHF.R.U32.HI R12, RZ, 0x2, R7 ;  /* 0x00000002ff0c7819 */ /* 0x000fe40000011607 */
[----:B------:R-:W-:Y:S02]  /*05b0*/  LOP3.LUT R4, R4, 0x1f0, RZ, 0xc0, !PT ;  /* 0x000001f004047812 */ /* 0x000fe400078ec0ff */
[----:B------:R-:W-:Y:S02]  /*05c0*/  LOP3.LUT R6, R6, 0x2f0, RZ, 0xc0, !PT ;  /* 0x000002f006067812 */ /* 0x000fe400078ec0ff */
[----:B------:R-:W-:-:S02]  /*05d0*/  LEA.HI R5, R5, R2, RZ, 0x8 ;  /* 0x0000000205057211 */ /* 0x000fc400078f40ff */
[----:B------:R-:W-:Y:S01]  /*05e0*/  LOP3.LUT R12, R12, 0x3f0, RZ, 0xc0, !PT ;  /* 0x000003f00c0c7812 */ /* 0x000fe200078ec0ff */
[----:B------:R-:W-:Y:S02]  /*05f0*/  VIADD R7, R4, UR4 ;  /* 0x0000000404077c36 */ /* 0x000fe40008000000 */
[----:B------:R-:W-:Y:S02]  /*0600*/  VIADD R15, R6, UR4 ;  /* 0x00000004060f7c36 */ /* 0x000fe40008000000 */
[C---:B------:R-:W-:Y:S02]  /*0610*/  IMAD.SHL.U32 R0, R5.reuse, 0x100, RZ ;  /* 0x0000010005007824 */ /* 0x040fe400078e00ff */
[----:B------:R-:W-:Y:S01]  /*0620*/  VIADD R17, R12, UR4 ;  /* 0x000000040c117c36 */ /* 0x000fe20008000000 */
[----:B------:R-:W2:Y:S01]  /*0630*/  LDS.128 R8, [R8] ;  /* 0x0000000008087984 */ /* 0x000ea20000000c00 */
[C---:B------:R-:W-:Y:S01]  /*0640*/  IMAD R7, R24.reuse, 0x4, R7 ;  /* 0x0000000418077824 */ /* 0x040fe200078e0207 */
[----:B------:R-:W-:Y:S01]  /*0650*/  LOP3.LUT R13, R5, 0xffffff00, RZ, 0xc0, !PT ;  /* 0xffffff00050d7812 */ /* 0x000fe200078ec0ff */
[----:B------:R-:W-:Y:S01]  /*0660*/  IMAD R16, R24, 0x4, R15 ;  /* 0x0000000418107824 */ /* 0x000fe200078e020f */
[----:B------:R-:W-:Y:S01]  /*0670*/  LOP3.LUT R0, R0, 0xffff0000, RZ, 0xc0, !PT ;  /* 0xffff000000007812 */ /* 0x000fe200078ec0ff */
[----:B------:R-:W-:-:S02]  /*0680*/  IMAD R12, R24, 0x4, R17 ;  /* 0x00000004180c7824 */ /* 0x000fc400078e0211 */
[----:B------:R-:W3:Y:S01]  /*0690*/  LDS.128 R4, [R7+0x1000] ;  /* 0x0010000007047984 */ /* 0x000ee20000000c00 */
[----:B------:R-:W-:-:S03]  /*06a0*/  IADD3 R24, R0, R2, -R13 ;  /* 0x0000000200187210 */ /* 0x000fc60007ffe80d */
[----:B------:R-:W4:Y:S04]  /*06b0*/  LDS.128 R16, [R16+0x2000] ;  /* 0x0020000010107984 */ /* 0x000f280000000c00 */
[----:B------:R-:W5:Y:S01]  /*06c0*/  LDS.128 R12, [R12+0x3000] ;  /* 0x003000000c0c7984 */ /* 0x000f620000000c00 */
[----:B------:R-:W-:Y:S02]  /*06d0*/  LOP3.LUT R25, R3, 0x10, R20, 0xfe, !PT ;  /* 0x0000001003197812 */ /* 0x000fe400078efe14 */
[----:B------:R-:W-:Y:S02]  /*06e0*/  LOP3.LUT R2, R3, 0x20, R20, 0xfe, !PT ;  /* 0x0000002003027812 */ /* 0x000fe400078efe14 */
[----:B------:R-:W-:Y:S02]  /*06f0*/  LOP3.LUT R3, R3, 0x30, R20, 0xfe, !PT ;  /* 0x0000003003037812 */ /* 0x000fe400078efe14 */
[----:B------:R-:W3:Y:S01]  /*0700*/  LDC.64 R20, c[0x0][0x220] ;  /* 0x00008800ff147b82 */ /* 0x000ee20000000a00 */
[----:B------:R-:W-:Y:S01]  /*0710*/  IMAD R27, R27, 0x100, R24 ;  /* 0x000001001b1b7824 */ /* 0x000fe200078e0218 */
[----:B------:R-:W-:-:S02]  /*0720*/  ISETP.GE.AND P1, PT, R25, 0x100, PT ;  /* 0x000001001900780c */ /* 0x000fc40003f26270 */
[----:B------:R-:W-:Y:S01]  /*0730*/  ISETP.GE.AND P2, PT, R2, 0x100, PT ;  /* 0x000001000200780c */ /* 0x000fe20003f46270 */
[----:B-1----:R-:W-:Y:S01]  /*0740*/  IMAD.WIDE R28, R27, 0x4, R22 ;  /* 0x000000041b1c7825 */ /* 0x002fe200078e0216 */
[----:B------:R-:W-:-:S03]  /*0750*/  ISETP.GE.AND P3, PT, R3, 0x100, PT ;  /* 0x000001000300780c */ /* 0x000fc60003f66270 */
[--C-:B------:R-:W-:Y:S02]  /*0760*/  IMAD R0, R25, 0x100, R24.reuse ;  /* 0x0000010019007824 */ /* 0x100fe400078e0218 */
[--C-:B------:R-:W-:Y:S02]  /*0770*/  IMAD R2, R2, 0x100, R24.reuse ;  /* 0x0000010002027824 */ /* 0x100fe400078e0218 */
[----:B------:R-:W-:Y:S02]  /*0780*/  IMAD R3, R3, 0x100, R24 ;  /* 0x0000010003037824 */ /* 0x000fe400078e0218 */
[----:B------:R-:W-:Y:S01]  /*0790*/  IMAD.WIDE R24, R2, 0x4, R22 ;  /* 0x0000000402187825 */ /* 0x000fe200078e0216 */
[----:B--2---:R1:W-:Y:S03]  /*07a0*/  @!P0 STG.E.128 desc[UR6][R28.64], R8 ;  /* 0x000000081c008986 */ /* 0x0043e6000c101d06 */
[----:B0--3--:R-:W-:-:S04]  /*07b0*/  IMAD.WIDE R26, R27, 0x4, R20 ;  /* 0x000000041b1a7825 */ /* 0x009fc800078e0214 */
[----:B-1----:R-:W-:-:S04]  /*07c0*/  IMAD.WIDE R28, R0, 0x4, R22 ;  /* 0x00000004001c7825 */ /* 0x002fc800078e0216 */
[----:B------:R-:W-:Y:S01]  /*07d0*/  IMAD.WIDE R22, R3, 0x4, R22 ;  /* 0x0000000403167825 */ /* 0x000fe200078e0216 */
[----:B------:R-:W-:Y:S04]  /*07e0*/  @!P1 STG.E.128 desc[UR6][R28.64], R4 ;  /* 0x000000041c009986 */ /* 0x000fe8000c101d06 */
[----:B----4-:R0:W-:Y:S04]  /*07f0*/  @!P2 STG.E.128 desc[UR6][R24.64], R16 ;  /* 0x000000101800a986 */ /* 0x0101e8000c101d06 */
[----:B-----5:R1:W-:Y:S04]  /*0800*/  @!P3 STG.E.128 desc[UR6][R22.64], R12 ;  /* 0x0000000c1600b986 */ /* 0x0203e8000c101d06 */
[----:B------:R2:W-:Y:S01]  /*0810*/  @!P0 STG.E.128 desc[UR6][R26.64], R8 ;  /* 0x000000081a008986 */ /* 0x0005e2000c101d06 */
[----:B0-----:R-:W-:-:S04]  /*0820*/  IMAD.WIDE R24, R2, 0x4, R20 ;  /* 0x0000000402187825 */ /* 0x001fc800078e0214 */
[----:B-1----:R-:W-:-:S05]  /*0830*/  IMAD.WIDE R22, R0, 0x4, R20 ;  /* 0x0000000400167825 */ /* 0x002fca00078e0214 */
[----:B------:R2:W-:Y:S01]  /*0840*/  @!P1 STG.E.128 desc[UR6][R22.64], R4 ;  /* 0x0000000416009986 */ /* 0x0005e2000c101d06 */
[----:B------:R-:W-:-:S03]  /*0850*/  IMAD.WIDE R20, R3, 0x4, R20 ;  /* 0x0000000403147825 */ /* 0x000fc600078e0214 */
[----:B------:R2:W-:Y:S01]  /*0860*/  @!P2 STG.E.128 desc[UR6][R24.64], R16 ;  /* 0x000000101800a986 */ /* 0x0005e2000c101d06 */
[----:B------:R-:W-:Y:S05]  /*0870*/  @P3 EXIT ;  /* 0x000000000000394d */ /* 0x000fea0003800000 */
[----:B------:R-:W-:Y:S01]  /*0880*/  STG.E.128 desc[UR6][R20.64], R12 ;  /* 0x0000000c14007986 */ /* 0x000fe2000c101d06 */
[----:B------:R-:W-:Y:S05]  /*0890*/  EXIT ;  /* 0x000000000000794d */ /* 0x000fea0003800000 */
.L_x_0:
[----:B------:R-:W-:-:S00]  /*08a0*/  BRA `(.L_x_0) ;  /* 0xfffffffc00fc7947 */ /* 0x000fc0000383ffff */
[----:B------:R-:W-:-:S00]  /*08b0*/  NOP ;  /* 0x0000000000007918 */ /* 0x000fc00000000000 */
        /* <DEDUP_REMOVED lines=12> */
.L_x_1:


//--------------------- .nv.shared.triton_poi_fused_convolution_11 --------------------------
	.section	.nv.shared.triton_poi_fused_convolution_11,"aw",@nobits
	.sectionflags	@""
	.align	16
	.zero		1024


//--------------------- .nv.constant0.triton_poi_fused_convolution_11 --------------------------
	.section	.nv.constant0.triton_poi_fused_convolution_11,"a",@progbits
	.sectionflags	@""
	.align	4
.nv.constant0.triton_poi_fused_convolution_11:
	.zero		560
